	.headerflags	@"EF_CUDA_TEXMODE_UNIFIED EF_CUDA_64BIT_ADDRESS EF_CUDA_ACCELERATORS EF_CUDA_SM90 EF_CUDA_VIRTUAL_SM(EF_CUDA_SM90)"
	.elftype	@"ET_EXEC"


//--------------------- .nv.info                  --------------------------
	.section	.nv.info,"",@"SHT_CUDA_INFO"
	.align	4


	//----- nvinfo : EIATTR_REGCOUNT
	.align		4
        /*0000*/ 	.byte	0x04, 0x2f
        /*0002*/ 	.short	(.L_1 - .L_0)
	.align		4
.L_0:
        /*0004*/ 	.word	index@(triton_poi_fused_cat_2)
        /*0008*/ 	.word	0x0000000e


	//----- nvinfo : EIATTR_MIN_STACK_SIZE
	.align		4
.L_1:
        /*000c*/ 	.byte	0x04, 0x12
        /*000e*/ 	.short	(.L_3 - .L_2)
	.align		4
.L_2:
        /*0010*/ 	.word	index@(triton_poi_fused_cat_2)
        /*0014*/ 	.word	0x00000000


	//----- nvinfo : EIATTR_FRAME_SIZE
	.align		4
.L_3:
        /*0018*/ 	.byte	0x04, 0x11
        /*001a*/ 	.short	(.L_5 - .L_4)
	.align		4
.L_4:
        /*001c*/ 	.word	index@(triton_poi_fused_cat_2)
        /*0020*/ 	.word	0x00000000


	//----- nvinfo : EIATTR_MIN_STACK_SIZE
	.align		4
.L_5:
        /*0024*/ 	.byte	0x04, 0x12
        /*0026*/ 	.short	(.L_7 - .L_6)
	.align		4
.L_6:
        /*0028*/ 	.word	index@(triton_poi_fused_cat_2)
        /*002c*/ 	.word	0x00000000
.L_7:


//--------------------- .nv.info.triton_poi_fused_cat_2 --------------------------
	.section	.nv.info.triton_poi_fused_cat_2,"",@"SHT_CUDA_INFO"
	.sectionflags	@""
	.align	4


	//----- nvinfo : EIATTR_CUDA_API_VERSION
	.align		4
        /*0000*/ 	.byte	0x04, 0x37
        /*0002*/ 	.short	(.L_9 - .L_8)
.L_8:
        /*0004*/ 	.word	0x0000007c


	//----- nvinfo : EIATTR_KPARAM_INFO
	.align		4
.L_9:
        /*0008*/ 	.byte	0x04, 0x17
        /*000a*/ 	.short	(.L_11 - .L_10)
.L_10:
        /*000c*/ 	.word	0x00000000
        /*0010*/ 	.short	0x0003
        /*0012*/ 	.short	0x0018
        /*0014*/ 	.byte	0x00, 0xf0, 0x11, 0x00


	//----- nvinfo : EIATTR_KPARAM_INFO
	.align		4
.L_11:
        /*0018*/ 	.byte	0x04, 0x17
        /*001a*/ 	.short	(.L_13 - .L_12)
.L_12:
        /*001c*/ 	.word	0x00000000
        /*0020*/ 	.short	0x0002
        /*0022*/ 	.short	0x0010
        /*0024*/ 	.byte	0x00, 0xf4, 0x21, 0x00


	//----- nvinfo : EIATTR_KPARAM_INFO
	.align		4
.L_13:
        /*0028*/ 	.byte	0x04, 0x17
        /*002a*/ 	.short	(.L_15 - .L_14)
.L_14:
        /*002c*/ 	.word	0x00000000
        /*0030*/ 	.short	0x0001
        /*0032*/ 	.short	0x0008
        /*0034*/ 	.byte	0x00, 0xf4, 0x21, 0x00


	//----- nvinfo : EIATTR_KPARAM_INFO
	.align		4
.L_15:
        /*0038*/ 	.byte	0x04, 0x17
        /*003a*/ 	.short	(.L_17 - .L_16)
.L_16:
        /*003c*/ 	.word	0x00000000
        /*0040*/ 	.short	0x0000
        /*0042*/ 	.short	0x0000
        /*0044*/ 	.byte	0x00, 0xf4, 0x21, 0x00


	//----- nvinfo : EIATTR_SPARSE_MMA_MASK
	.align		4
.L_17:
        /*0048*/ 	.byte	0x03, 0x50
        /*004a*/ 	.short	0x0000


	//----- nvinfo : EIATTR_MAXREG_COUNT
	.align		4
        /*004c*/ 	.byte	0x03, 0x1b
        /*004e*/ 	.short	0x00ff


	//----- nvinfo : EIATTR_EXIT_INSTR_OFFSETS
	.align		4
        /*0050*/ 	.byte	0x04, 0x1c
        /*0052*/ 	.short	(.L_19 - .L_18)


	//   ....[0]....
.L_18:
        /*0054*/ 	.word	0x000002d0


	//   ....[1]....
        /*0058*/ 	.word	0x000002f0


	//----- nvinfo : EIATTR_REQNTID
	.align		4
.L_19:
        /*005c*/ 	.byte	0x04, 0x10
        /*005e*/ 	.short	(.L_21 - .L_20)
.L_20:
        /*0060*/ 	.word	0x00000080
        /*0064*/ 	.word	0x00000001
        /*0068*/ 	.word	0x00000001


	//----- nvinfo : EIATTR_CBANK_PARAM_SIZE
	.align		4
.L_21:
        /*006c*/ 	.byte	0x03, 0x19
        /*006e*/ 	.short	0x001c


	//----- nvinfo : EIATTR_PARAM_CBANK
	.align		4
        /*0070*/ 	.byte	0x04, 0x0a
        /*0072*/ 	.short	(.L_23 - .L_22)
	.align		4
.L_22:
        /*0074*/ 	.word	index@(.nv.constant0.triton_poi_fused_cat_2)
        /*0078*/ 	.short	0x0210
        /*007a*/ 	.short	0x001c


	//----- nvinfo : EIATTR_SW_WAR
	.align		4
.L_23:
        /*007c*/ 	.byte	0x04, 0x36
        /*007e*/ 	.short	(.L_25 - .L_24)
.L_24:
        /*0080*/ 	.word	0x00000008
.L_25:


//--------------------- .nv.callgraph             --------------------------
	.section	.nv.callgraph,"",@"SHT_CUDA_CALLGRAPH"
	.align	4
	.sectionentsize	8
	.align		4
        /*0000*/ 	.word	0x00000000
	.align		4
        /*0004*/ 	.word	0xffffffff
	.align		4
        /*0008*/ 	.word	0x00000000
	.align		4
        /*000c*/ 	.word	0xfffffffe
	.align		4
        /*0010*/ 	.word	0x00000000
	.align		4
        /*0014*/ 	.word	0xfffffffd
	.align		4
        /*0018*/ 	.word	0x00000000
	.align		4
        /*001c*/ 	.word	0xfffffffc


//--------------------- .text.triton_poi_fused_cat_2 --------------------------
	.section	.text.triton_poi_fused_cat_2,"ax",@progbits
	.align	128
        .global         triton_poi_fused_cat_2
        .type           triton_poi_fused_cat_2,@function
        .size           triton_poi_fused_cat_2,(.L_x_1 - triton_poi_fused_cat_2)
        .other          triton_poi_fused_cat_2,@"STO_CUDA_ENTRY STV_DEFAULT"
triton_poi_fused_cat_2:
.text.triton_poi_fused_cat_2:
[----:B------:R-:W0:Y:S02]  /*0000*/  LDC R1, c[0x0][0x28] ;  /* 0x00000a00ff017b82 */ /* 0x000e240000000800 */
[----:B------:R-:W1:Y:S01]  /*0010*/  S2R R0, SR_TID.X ;  /* 0x0000000000007919 */ /* 0x000e620000002100 */
[----:B------:R-:W-:Y:S01]  /*0020*/  ULDC.64 UR4, c[0x0][0x218] ;  /* 0x0000860000047ab9 */ /* 0x000fe20000000a00 */
[----:B------:R-:W2:Y:S01]  /*0030*/  S2R R3, SR_CTAID.X ;  /* 0x0000000000037919 */ /* 0x000ea20000002500 */
[----:B-1----:R-:W-:-:S05]  /*0040*/  IMAD.SHL.U32 R0, R0, 0x2, RZ ;  /* 0x0000000200007824 */ /* 0x002fca00078e00ff */
[----:B------:R-:W-:-:S05]  /*0050*/  LOP3.LUT R0, R0, 0xfe, RZ, 0xc0, !PT ;  /* 0x000000fe00007812 */ /* 0x000fca00078ec0ff */
[----:B--2---:R-:W-:Y:S02]  /*0060*/  IMAD R0, R3, 0x100, R0 ;  /* 0x0000010003007824 */ /* 0x004fe400078e0200 */
[----:B------:R-:W1:Y:S03]  /*0070*/  LDC.64 R2, c[0x0][0x210] ;  /* 0x00008400ff027b82 */ /* 0x000e660000000a00 */
[----:B------:R-:W-:Y:S02]  /*0080*/  SHF.R.S32.HI R5, RZ, 0x1f, R0 ;  /* 0x0000001fff057819 */ /* 0x000fe40000011400 */
[----:B------:R-:W-:Y:S02]  /*0090*/  ISETP.GE.AND P0, PT, R0, 0x200, PT ;  /* 0x000002000000780c */ /* 0x000fe40003f06270 */
[CC--:B------:R-:W-:Y:S02]  /*00a0*/  LEA.HI R4, R5.reuse, R0.reuse, RZ, 0x4 ;  /* 0x0000000005047211 */ /* 0x0c0fe400078f20ff */
[----:B------:R-:W-:-:S02]  /*00b0*/  LEA.HI R8, R5, R0, RZ, 0x7 ;  /* 0x0000000005087211 */ /* 0x000fc400078f38ff */
[----:B------:R-:W-:Y:S02]  /*00c0*/  SHF.R.S32.HI R6, RZ, 0x4, R4 ;  /* 0x00000004ff067819 */ /* 0x000fe40000011404 */
[----:B------:R-:W-:Y:S02]  /*00d0*/  LOP3.LUT R5, R4, 0xfffffff0, RZ, 0xc0, !PT ;  /* 0xfffffff004057812 */ /* 0x000fe400078ec0ff */
[----:B------:R-:W-:Y:S02]  /*00e0*/  LEA.HI R7, R6, R6, RZ, 0x3 ;  /* 0x0000000606077211 */ /* 0x000fe400078f18ff */
[----:B------:R-:W-:Y:S01]  /*00f0*/  SHF.R.S32.HI R9, RZ, 0x7, R8 ;  /* 0x00000007ff097819 */ /* 0x000fe20000011408 */
[----:B------:R-:W-:Y:S01]  /*0100*/  IMAD.IADD R5, R0, 0x1, -R5 ;  /* 0x0000000100057824 */ /* 0x000fe200078e0a05 */
[----:B------:R-:W-:Y:S02]  /*0110*/  LOP3.LUT R7, R7, 0xfffffff8, RZ, 0xc0, !PT ;  /* 0xfffffff807077812 */ /* 0x000fe400078ec0ff */
[----:B------:R-:W-:Y:S01]  /*0120*/  LOP3.LUT R11, R8, 0xffffff80, RZ, 0xc0, !PT ;  /* 0xffffff80080b7812 */ /* 0x000fe200078ec0ff */
[----:B------:R-:W-:Y:S01]  /*0130*/  IMAD.SHL.U32 R4, R9, 0x40, RZ ;  /* 0x0000004009047824 */ /* 0x000fe200078e00ff */
[----:B------:R-:W-:Y:S01]  /*0140*/  SHF.R.S32.HI R8, RZ, 0x1f, R5 ;  /* 0x0000001fff087819 */ /* 0x000fe20000011405 */
[----:B------:R-:W-:-:S03]  /*0150*/  IMAD.IADD R7, R6, 0x1, -R7 ;  /* 0x0000000106077824 */ /* 0x000fc600078e0a07 */
[--C-:B------:R-:W-:Y:S01]  /*0160*/  SHF.R.S32.HI R9, RZ, 0x1f, R4.reuse ;  /* 0x0000001fff097819 */ /* 0x100fe20000011404 */
[C---:B------:R-:W-:Y:S01]  /*0170*/  IMAD.SHL.U32 R6, R7.reuse, 0x10, RZ ;  /* 0x0000001007067824 */ /* 0x040fe200078e00ff */
[C---:B------:R-:W-:Y:S02]  /*0180*/  ISETP.GE.AND P2, PT, R7.reuse, 0x4, PT ;  /* 0x000000040700780c */ /* 0x040fe40003f46270 */
[----:B------:R-:W-:Y:S02]  /*0190*/  ISETP.GT.AND P1, PT, R7, 0x3, !P0 ;  /* 0x000000030700780c */ /* 0x000fe40004724270 */
[----:B------:R-:W-:Y:S02]  /*01a0*/  IADD3 R5, P4, P5, R6, R5, R4 ;  /* 0x0000000506057210 */ /* 0x000fe40007d9e004 */
[----:B------:R-:W-:Y:S02]  /*01b0*/  ISETP.LT.AND P3, PT, R0, 0x200, !P2 ;  /* 0x000002000000780c */ /* 0x000fe40005761270 */
[----:B------:R-:W-:-:S02]  /*01c0*/  SHF.R.S32.HI R6, RZ, 0x1f, R6 ;  /* 0x0000001fff067819 */ /* 0x000fc40000011406 */
[----:B------:R-:W-:Y:S02]  /*01d0*/  IADD3 R11, R4, R0, -R11 ;  /* 0x00000000040b7210 */ /* 0x000fe40007ffe80b */
[----:B------:R-:W-:Y:S02]  /*01e0*/  IADD3.X R4, R6, R8, R9, P4, P5 ;  /* 0x0000000806047210 */ /* 0x000fe400027ea409 */
[----:B------:R-:W-:Y:S02]  /*01f0*/  CS2R R8, SRZ ;  /* 0x0000000000087805 */ /* 0x000fe4000001ff00 */
[----:B------:R-:W-:Y:S01]  /*0200*/  LEA R6, P4, R5, UR4, 0x2 ;  /* 0x0000000405067c11 */ /* 0x000fe2000f8810ff */
[----:B-1----:R-:W-:Y:S01]  /*0210*/  IMAD.WIDE R2, R11, 0x4, R2 ;  /* 0x000000040b027825 */ /* 0x002fe200078e0202 */
[----:B------:R-:W-:Y:S02]  /*0220*/  CS2R R10, SRZ ;  /* 0x00000000000a7805 */ /* 0x000fe4000001ff00 */
[----:B------:R-:W-:Y:S01]  /*0230*/  LEA.HI.X R7, R5, UR5, R4, 0x2, P4 ;  /* 0x0000000505077c11 */ /* 0x000fe2000a0f1404 */
[----:B------:R-:W-:Y:S01]  /*0240*/  ULDC.64 UR4, c[0x0][0x208] ;  /* 0x0000820000047ab9 */ /* 0x000fe20000000a00 */
[----:B------:R-:W1:Y:S01]  /*0250*/  LDC.64 R4, c[0x0][0x220] ;  /* 0x00008800ff047b82 */ /* 0x000e620000000a00 */
[----:B------:R-:W2:Y:S04]  /*0260*/  @P3 LDG.E.64 R8, desc[UR4][R2.64] ;  /* 0x0000000402083981 */ /* 0x000ea8000c1e1b00 */
[----:B------:R-:W3:Y:S01]  /*0270*/  @P1 LDG.E.64 R10, desc[UR4][R6.64+-0x100] ;  /* 0xffff0004060a1981 */ /* 0x000ee2000c1e1b00 */
[----:B-1----:R-:W-:Y:S01]  /*0280*/  IMAD.WIDE R4, R0, 0x4, R4 ;  /* 0x0000000400047825 */ /* 0x002fe200078e0204 */
[----:B--2---:R-:W-:-:S02]  /*0290*/  SEL R8, R8, RZ, P3 ;  /* 0x000000ff08087207 */ /* 0x004fc40001800000 */
[----:B------:R-:W-:Y:S02]  /*02a0*/  SEL R9, R9, RZ, P3 ;  /* 0x000000ff09097207 */ /* 0x000fe40001800000 */
[----:B---3--:R-:W-:Y:S02]  /*02b0*/  @P2 SEL R8, R10, RZ, P1 ;  /* 0x000000ff0a082207 */ /* 0x008fe40000800000 */
[----:B------:R-:W-:Y:S01]  /*02c0*/  @P2 SEL R9, R11, RZ, P1 ;  /* 0x000000ff0b092207 */ /* 0x000fe20000800000 */
[----:B------:R-:W-:Y:S06]  /*02d0*/  @P0 EXIT ;  /* 0x000000000000094d */ /* 0x000fec0003800000 */
[----:B------:R-:W-:Y:S01]  /*02e0*/  STG.E.64 desc[UR4][R4.64], R8 ;  /* 0x0000000804007986 */ /* 0x000fe2000c101b04 */
[----:B------:R-:W-:Y:S05]  /*02f0*/  EXIT ;  /* 0x000000000000794d */ /* 0x000fea0003800000 */
.L_x_0:
[----:B------:R-:W-:-:S00]  /*0300*/  BRA `(.L_x_0) ;  /* 0xfffffffc00fc7947 */ /* 0x000fc0000383ffff */
[----:B------:R-:W-:-:S00]  /*0310*/  NOP ;  /* 0x0000000000007918 */ /* 0x000fc00000000000 */
        /* <DEDUP_REMOVED lines=14> */
.L_x_1:


//--------------------- .nv.constant0.triton_poi_fused_cat_2 --------------------------
	.section	.nv.constant0.triton_poi_fused_cat_2,"a",@progbits
	.sectionflags	@""
	.align	4
.nv.constant0.triton_poi_fused_cat_2:
	.zero		556
